//
// Generated by NVIDIA NVVM Compiler
//
// Compiler Build ID: CL-36424714
// Cuda compilation tools, release 13.0, V13.0.88
// Based on NVVM 20.0.0
//

.version 9.0
.target sm_100
.address_size 64

	// .globl	_Z23init_vector_part_kerneliiiPd
// _ZZ18smulv2_part_kernelPKdS0_PdiE11shared_data has been demoted

.visible .entry _Z23init_vector_part_kerneliiiPd(
	.param .u32 _Z23init_vector_part_kerneliiiPd_param_0,
	.param .u32 _Z23init_vector_part_kerneliiiPd_param_1,
	.param .u32 _Z23init_vector_part_kerneliiiPd_param_2,
	.param .u64 .ptr .align 1 _Z23init_vector_part_kerneliiiPd_param_3
)
{
	.reg .pred 	%p<3>;
	.reg .b32 	%r<10>;
	.reg .b64 	%rd<7>;
	.reg .b64 	%fd<4>;

	ld.param.u32 	%r2, [_Z23init_vector_part_kerneliiiPd_param_0];
	ld.param.u32 	%r3, [_Z23init_vector_part_kerneliiiPd_param_1];
	ld.param.u32 	%r4, [_Z23init_vector_part_kerneliiiPd_param_2];
	ld.param.u64 	%rd2, [_Z23init_vector_part_kerneliiiPd_param_3];
	cvta.to.global.u64 	%rd1, %rd2;
	mov.u32 	%r5, %ctaid.x;
	mov.u32 	%r6, %ntid.x;
	mov.u32 	%r7, %tid.x;
	mad.lo.s32 	%r1, %r5, %r6, %r7;
	setp.ge.s32 	%p1, %r1, %r4;
	@%p1 bra 	$L__BB0_4;
	setp.ne.s32 	%p2, %r2, 0;
	@%p2 bra 	$L__BB0_3;
	mad.lo.s32 	%r9, %r4, %r3, %r1;
	cvt.rn.f64.s32 	%fd3, %r9;
	mul.wide.s32 	%rd5, %r1, 8;
	add.s64 	%rd6, %rd1, %rd5;
	st.global.f64 	[%rd6], %fd3;
	bra.uni 	$L__BB0_4;
$L__BB0_3:
	mad.lo.s32 	%r8, %r4, %r3, %r1;
	cvt.rn.f64.s32 	%fd1, %r8;
	mul.f64 	%fd2, %fd1, 0d3FB999999999999A;
	mul.wide.s32 	%rd3, %r1, 8;
	add.s64 	%rd4, %rd1, %rd3;
	st.global.f64 	[%rd4], %fd2;
$L__BB0_4:
	ret;

}
	// .globl	_Z18smulv2_part_kernelPKdS0_Pdi
.visible .entry _Z18smulv2_part_kernelPKdS0_Pdi(
	.param .u64 .ptr .align 1 _Z18smulv2_part_kernelPKdS0_Pdi_param_0,
	.param .u64 .ptr .align 1 _Z18smulv2_part_kernelPKdS0_Pdi_param_1,
	.param .u64 .ptr .align 1 _Z18smulv2_part_kernelPKdS0_Pdi_param_2,
	.param .u32 _Z18smulv2_part_kernelPKdS0_Pdi_param_3
)
{
	.reg .pred 	%p<6>;
	.reg .b32 	%r<14>;
	.reg .b64 	%rd<13>;
	.reg .b64 	%fd<8>;
	// demoted variable
	.shared .align 8 .b8 _ZZ18smulv2_part_kernelPKdS0_PdiE11shared_data[2048];
	ld.param.u64 	%rd1, [_Z18smulv2_part_kernelPKdS0_Pdi_param_0];
	ld.param.u64 	%rd2, [_Z18smulv2_part_kernelPKdS0_Pdi_param_1];
	ld.param.u64 	%rd3, [_Z18smulv2_part_kernelPKdS0_Pdi_param_2];
	ld.param.u32 	%r8, [_Z18smulv2_part_kernelPKdS0_Pdi_param_3];
	mov.u32 	%r1, %tid.x;
	mov.u32 	%r2, %ctaid.x;
	mov.u32 	%r13, %ntid.x;
	mad.lo.s32 	%r4, %r2, %r13, %r1;
	setp.ge.s32 	%p1, %r4, %r8;
	shl.b32 	%r9, %r1, 3;
	mov.u32 	%r10, _ZZ18smulv2_part_kernelPKdS0_PdiE11shared_data;
	add.s32 	%r5, %r10, %r9;
	@%p1 bra 	$L__BB1_2;
	cvta.to.global.u64 	%rd5, %rd1;
	cvta.to.global.u64 	%rd6, %rd2;
	mul.wide.s32 	%rd7, %r4, 8;
	add.s64 	%rd8, %rd5, %rd7;
	ld.global.f64 	%fd1, [%rd8];
	add.s64 	%rd9, %rd6, %rd7;
	ld.global.f64 	%fd2, [%rd9];
	mul.f64 	%fd3, %fd1, %fd2;
	st.shared.f64 	[%r5], %fd3;
	bra.uni 	$L__BB1_3;
$L__BB1_2:
	mov.b64 	%rd4, 0;
	st.shared.u64 	[%r5], %rd4;
$L__BB1_3:
	bar.sync 	0;
	setp.lt.u32 	%p2, %r13, 2;
	@%p2 bra 	$L__BB1_7;
$L__BB1_4:
	shr.u32 	%r7, %r13, 1;
	setp.ge.u32 	%p3, %r1, %r7;
	@%p3 bra 	$L__BB1_6;
	shl.b32 	%r11, %r7, 3;
	add.s32 	%r12, %r5, %r11;
	ld.shared.f64 	%fd4, [%r12];
	ld.shared.f64 	%fd5, [%r5];
	add.f64 	%fd6, %fd4, %fd5;
	st.shared.f64 	[%r5], %fd6;
$L__BB1_6:
	bar.sync 	0;
	setp.gt.u32 	%p4, %r13, 3;
	mov.u32 	%r13, %r7;
	@%p4 bra 	$L__BB1_4;
$L__BB1_7:
	setp.ne.s32 	%p5, %r1, 0;
	@%p5 bra 	$L__BB1_9;
	ld.shared.f64 	%fd7, [_ZZ18smulv2_part_kernelPKdS0_PdiE11shared_data];
	cvta.to.global.u64 	%rd10, %rd3;
	mul.wide.u32 	%rd11, %r2, 8;
	add.s64 	%rd12, %rd10, %rd11;
	st.global.f64 	[%rd12], %fd7;
$L__BB1_9:
	ret;

}


// ===== COMPILED SASS (sm_100) =====

	.target	sm_100

	.elftype	@"ET_EXEC"


//--------------------- .note.nv.tkinfo           --------------------------
	.section	.note.nv.tkinfo,"",@"SHT_NOTE"
	.sectionflags	@"SHF_NOTE_NV_TKINFO"
	.tkinfo
        /*0018*/ 	.word	0x00000002
        /*0030*/ 	.string	""
        /*0030*/ 	.string	"ptxas"
        /*0030*/ 	.string	"Cuda compilation tools, release 13.0, V13.0.88"
        /*0030*/ 	.string	"Build cuda_13.0.r13.0/compiler.36424714_0"
        /*0030*/ 	.string	"-arch sm_100 -m 64 "



//--------------------- .note.nv.cuinfo           --------------------------
	.section	.note.nv.cuinfo,"",@"SHT_NOTE"
	.sectionflags	@"SHF_NOTE_NV_CUINFO"
        /*0018*/ 	.short	0x0002
        /*001a*/ 	.short	0x0064
        /*001c*/ 	.short	0x0082
	.zero		2


//--------------------- .nv.info                  --------------------------
	.section	.nv.info,"",@"SHT_CUDA_INFO"
	.align	4


	//----- nvinfo : EIATTR_REGCOUNT
	.align		4
        /*0000*/ 	.byte	0x04, 0x2f
        /*0002*/ 	.short	(.L_1 - .L_0)
	.align		4
.L_0:
        /*0004*/ 	.word	index@(_Z23init_vector_part_kerneliiiPd)
        /*0008*/ 	.word	0x0000000a


	//----- nvinfo : EIATTR_FRAME_SIZE
	.align		4
.L_1:
        /*000c*/ 	.byte	0x04, 0x11
        /*000e*/ 	.short	(.L_3 - .L_2)
	.align		4
.L_2:
        /*0010*/ 	.word	index@(_Z23init_vector_part_kerneliiiPd)
        /*0014*/ 	.word	0x00000000


	//----- nvinfo : EIATTR_REGCOUNT
	.align		4
.L_3:
        /*0018*/ 	.byte	0x04, 0x2f
        /*001a*/ 	.short	(.L_5 - .L_4)
	.align		4
.L_4:
        /*001c*/ 	.word	index@(_Z18smulv2_part_kernelPKdS0_Pdi)
        /*0020*/ 	.word	0x0000000e


	//----- nvinfo : EIATTR_FRAME_SIZE
	.align		4
.L_5:
        /*0024*/ 	.byte	0x04, 0x11
        /*0026*/ 	.short	(.L_7 - .L_6)
	.align		4
.L_6:
        /*0028*/ 	.word	index@(_Z18smulv2_part_kernelPKdS0_Pdi)
        /*002c*/ 	.word	0x00000000


	//----- nvinfo : EIATTR_MIN_STACK_SIZE
	.align		4
.L_7:
        /*0030*/ 	.byte	0x04, 0x12
        /*0032*/ 	.short	(.L_9 - .L_8)
	.align		4
.L_8:
        /*0034*/ 	.word	index@(_Z18smulv2_part_kernelPKdS0_Pdi)
        /*0038*/ 	.word	0x00000000


	//----- nvinfo : EIATTR_MIN_STACK_SIZE
	.align		4
.L_9:
        /*003c*/ 	.byte	0x04, 0x12
        /*003e*/ 	.short	(.L_11 - .L_10)
	.align		4
.L_10:
        /*0040*/ 	.word	index@(_Z23init_vector_part_kerneliiiPd)
        /*0044*/ 	.word	0x00000000
.L_11:


//--------------------- .nv.compat                --------------------------
	.section	.nv.compat,"",@"SHT_CUDA_COMPAT_INFO"
	.align	4
        /*0000*/ 	.byte	0x02, 0x09, 0x00, 0x00, 0x02, 0x02, 0x01, 0x00, 0x02, 0x05, 0x05, 0x00, 0x03, 0x07, 0x01, 0x01
        /*0010*/ 	.byte	0x02, 0x03, 0x00, 0x00, 0x02, 0x06, 0x01, 0x00, 0x04, 0x0b, 0x08, 0x00, 0x01, 0x00, 0x00, 0x00
        /*0020*/ 	.byte	0x00, 0x00, 0x00, 0x00


//--------------------- .nv.info._Z18smulv2_part_kernelPKdS0_Pdi --------------------------
	.section	.nv.info._Z18smulv2_part_kernelPKdS0_Pdi,"",@"SHT_CUDA_INFO"
	.sectionflags	@""
	.align	4


	//----- nvinfo : EIATTR_CUDA_API_VERSION
	.align		4
        /*0000*/ 	.byte	0x04, 0x37
        /*0002*/ 	.short	(.L_13 - .L_12)
.L_12:
        /*0004*/ 	.word	0x00000082


	//----- nvinfo : EIATTR_KPARAM_INFO
	.align		4
.L_13:
        /*0008*/ 	.byte	0x04, 0x17
        /*000a*/ 	.short	(.L_15 - .L_14)
.L_14:
        /*000c*/ 	.word	0x00000000
        /*0010*/ 	.short	0x0003
        /*0012*/ 	.short	0x0018
        /*0014*/ 	.byte	0x00, 0xf0, 0x11, 0x00


	//----- nvinfo : EIATTR_KPARAM_INFO
	.align		4
.L_15:
        /*0018*/ 	.byte	0x04, 0x17
        /*001a*/ 	.short	(.L_17 - .L_16)
.L_16:
        /*001c*/ 	.word	0x00000000
        /*0020*/ 	.short	0x0002
        /*0022*/ 	.short	0x0010
        /*0024*/ 	.byte	0x00, 0xf5, 0x21, 0x00


	//----- nvinfo : EIATTR_KPARAM_INFO
	.align		4
.L_17:
        /*0028*/ 	.byte	0x04, 0x17
        /*002a*/ 	.short	(.L_19 - .L_18)
.L_18:
        /*002c*/ 	.word	0x00000000
        /*0030*/ 	.short	0x0001
        /*0032*/ 	.short	0x0008
        /*0034*/ 	.byte	0x00, 0xf5, 0x21, 0x00


	//----- nvinfo : EIATTR_KPARAM_INFO
	.align		4
.L_19:
        /*0038*/ 	.byte	0x04, 0x17
        /*003a*/ 	.short	(.L_21 - .L_20)
.L_20:
        /*003c*/ 	.word	0x00000000
        /*0040*/ 	.short	0x0000
        /*0042*/ 	.short	0x0000
        /*0044*/ 	.byte	0x00, 0xf5, 0x21, 0x00


	//----- nvinfo : EIATTR_SPARSE_MMA_MASK
	.align		4
.L_21:
        /*0048*/ 	.byte	0x03, 0x50
        /*004a*/ 	.short	0x0000


	//----- nvinfo : EIATTR_MAXREG_COUNT
	.align		4
        /*004c*/ 	.byte	0x03, 0x1b
        /*004e*/ 	.short	0x00ff


	//----- nvinfo : EIATTR_NUM_BARRIERS
	.align		4
        /*0050*/ 	.byte	0x02, 0x4c
        /*0052*/ 	.byte	0x01
	.zero		1


	//----- nvinfo : EIATTR_MERCURY_ISA_VERSION
	.align		4
        /*0054*/ 	.byte	0x03, 0x5f
        /*0056*/ 	.short	0x0101


	//----- nvinfo : EIATTR_VRC_CTA_INIT_COUNT
	.align		4
        /*0058*/ 	.byte	0x02, 0x4a
	.zero		1
	.zero		1


	//----- nvinfo : EIATTR_EXIT_INSTR_OFFSETS
	.align		4
        /*005c*/ 	.byte	0x04, 0x1c
        /*005e*/ 	.short	(.L_23 - .L_22)


	//   ....[0]....
.L_22:
        /*0060*/ 	.word	0x00000250


	//   ....[1]....
        /*0064*/ 	.word	0x000002d0


	//----- nvinfo : EIATTR_CBANK_PARAM_SIZE
	.align		4
.L_23:
        /*0068*/ 	.byte	0x03, 0x19
        /*006a*/ 	.short	0x001c


	//----- nvinfo : EIATTR_PARAM_CBANK
	.align		4
        /*006c*/ 	.byte	0x04, 0x0a
        /*006e*/ 	.short	(.L_25 - .L_24)
	.align		4
.L_24:
        /*0070*/ 	.word	index@(.nv.constant0._Z18smulv2_part_kernelPKdS0_Pdi)
        /*0074*/ 	.short	0x0380
        /*0076*/ 	.short	0x001c


	//----- nvinfo : EIATTR_SW_WAR
	.align		4
.L_25:
        /*0078*/ 	.byte	0x04, 0x36
        /*007a*/ 	.short	(.L_27 - .L_26)
.L_26:
        /*007c*/ 	.word	0x00000008
.L_27:


//--------------------- .nv.info._Z23init_vector_part_kerneliiiPd --------------------------
	.section	.nv.info._Z23init_vector_part_kerneliiiPd,"",@"SHT_CUDA_INFO"
	.sectionflags	@""
	.align	4


	//----- nvinfo : EIATTR_CUDA_API_VERSION
	.align		4
        /*0000*/ 	.byte	0x04, 0x37
        /*0002*/ 	.short	(.L_29 - .L_28)
.L_28:
        /*0004*/ 	.word	0x00000082


	//----- nvinfo : EIATTR_KPARAM_INFO
	.align		4
.L_29:
        /*0008*/ 	.byte	0x04, 0x17
        /*000a*/ 	.short	(.L_31 - .L_30)
.L_30:
        /*000c*/ 	.word	0x00000000
        /*0010*/ 	.short	0x0003
        /*0012*/ 	.short	0x0010
        /*0014*/ 	.byte	0x00, 0xf5, 0x21, 0x00


	//----- nvinfo : EIATTR_KPARAM_INFO
	.align		4
.L_31:
        /*0018*/ 	.byte	0x04, 0x17
        /*001a*/ 	.short	(.L_33 - .L_32)
.L_32:
        /*001c*/ 	.word	0x00000000
        /*0020*/ 	.short	0x0002
        /*0022*/ 	.short	0x0008
        /*0024*/ 	.byte	0x00, 0xf0, 0x11, 0x00


	//----- nvinfo : EIATTR_KPARAM_INFO
	.align		4
.L_33:
        /*0028*/ 	.byte	0x04, 0x17
        /*002a*/ 	.short	(.L_35 - .L_34)
.L_34:
        /*002c*/ 	.word	0x00000000
        /*0030*/ 	.short	0x0001
        /*0032*/ 	.short	0x0004
        /*0034*/ 	.byte	0x00, 0xf0, 0x11, 0x00


	//----- nvinfo : EIATTR_KPARAM_INFO
	.align		4
.L_35:
        /*0038*/ 	.byte	0x04, 0x17
        /*003a*/ 	.short	(.L_37 - .L_36)
.L_36:
        /*003c*/ 	.word	0x00000000
        /*0040*/ 	.short	0x0000
        /*0042*/ 	.short	0x0000
        /*0044*/ 	.byte	0x00, 0xf0, 0x11, 0x00


	//----- nvinfo : EIATTR_SPARSE_MMA_MASK
	.align		4
.L_37:
        /*0048*/ 	.byte	0x03, 0x50
        /*004a*/ 	.short	0x0000


	//----- nvinfo : EIATTR_MAXREG_COUNT
	.align		4
        /*004c*/ 	.byte	0x03, 0x1b
        /*004e*/ 	.short	0x00ff


	//----- nvinfo : EIATTR_MERCURY_ISA_VERSION
	.align		4
        /*0050*/ 	.byte	0x03, 0x5f
        /*0052*/ 	.short	0x0101


	//----- nvinfo : EIATTR_VRC_CTA_INIT_COUNT
	.align		4
        /*0054*/ 	.byte	0x02, 0x4a
	.zero		1
	.zero		1


	//----- nvinfo : EIATTR_EXIT_INSTR_OFFSETS
	.align		4
        /*0058*/ 	.byte	0x04, 0x1c
        /*005a*/ 	.short	(.L_39 - .L_38)


	//   ....[0]....
.L_38:
        /*005c*/ 	.word	0x00000070


	//   ....[1]....
        /*0060*/ 	.word	0x00000120


	//   ....[2]....
        /*0064*/ 	.word	0x000001c0


	//----- nvinfo : EIATTR_CBANK_PARAM_SIZE
	.align		4
.L_39:
        /*0068*/ 	.byte	0x03, 0x19
        /*006a*/ 	.short	0x0018


	//----- nvinfo : EIATTR_PARAM_CBANK
	.align		4
        /*006c*/ 	.byte	0x04, 0x0a
        /*006e*/ 	.short	(.L_41 - .L_40)
	.align		4
.L_40:
        /*0070*/ 	.word	index@(.nv.constant0._Z23init_vector_part_kerneliiiPd)
        /*0074*/ 	.short	0x0380
        /*0076*/ 	.short	0x0018


	//----- nvinfo : EIATTR_SW_WAR
	.align		4
.L_41:
        /*0078*/ 	.byte	0x04, 0x36
        /*007a*/ 	.short	(.L_43 - .L_42)
.L_42:
        /*007c*/ 	.word	0x00000008
.L_43:


//--------------------- .nv.callgraph             --------------------------
	.section	.nv.callgraph,"",@"SHT_CUDA_CALLGRAPH"
	.align	4
	.sectionentsize	8
	.align		4
        /*0000*/ 	.word	0x00000000
	.align		4
        /*0004*/ 	.word	0xffffffff
	.align		4
        /*0008*/ 	.word	0x00000000
	.align		4
        /*000c*/ 	.word	0xfffffffe
	.align		4
        /*0010*/ 	.word	0x00000000
	.align		4
        /*0014*/ 	.word	0xfffffffd
	.align		4
        /*0018*/ 	.word	0x00000000
	.align		4
        /*001c*/ 	.word	0xfffffffc


//--------------------- .text._Z18smulv2_part_kernelPKdS0_Pdi --------------------------
	.section	.text._Z18smulv2_part_kernelPKdS0_Pdi,"ax",@progbits
	.align	128
        .global         _Z18smulv2_part_kernelPKdS0_Pdi
        .type           _Z18smulv2_part_kernelPKdS0_Pdi,@function
        .size           _Z18smulv2_part_kernelPKdS0_Pdi,(.L_x_5 - _Z18smulv2_part_kernelPKdS0_Pdi)
        .other          _Z18smulv2_part_kernelPKdS0_Pdi,@"STO_CUDA_ENTRY STV_DEFAULT"
_Z18smulv2_part_kernelPKdS0_Pdi:
.text._Z18smulv2_part_kernelPKdS0_Pdi:
[----:B------:R-:W-:Y:S01]  /*0000*/  LDC R1, c[0x0][0x37c] ;  /* 0x0000df00ff017b82 */ /* 0x000fe20000000800 */
[----:B------:R-:W0:Y:S01]  /*0010*/  S2R R11, SR_TID.X ;  /* 0x00000000000b7919 */ /* 0x000e220000002100 */
[----:B------:R-:W0:Y:S06]  /*0020*/  LDCU UR8, c[0x0][0x360] ;  /* 0x00006c00ff0877ac */ /* 0x000e2c0008000800 */
[----:B------:R-:W1:Y:S01]  /*0030*/  LDC.64 R2, c[0x0][0x380] ;  /* 0x0000e000ff027b82 */ /* 0x000e620000000a00 */
[----:B------:R-:W0:Y:S01]  /*0040*/  S2R R0, SR_CTAID.X ;  /* 0x0000000000007919 */ /* 0x000e220000002500 */
[----:B------:R-:W2:Y:S01]  /*0050*/  LDCU UR4, c[0x0][0x398] ;  /* 0x00007300ff0477ac */ /* 0x000ea20008000800 */
[----:B------:R-:W3:Y:S05]  /*0060*/  LDCU.64 UR6, c[0x0][0x358] ;  /* 0x00006b00ff0677ac */ /* 0x000eea0008000a00 */
[----:B------:R-:W4:Y:S01]  /*0070*/  LDC.64 R4, c[0x0][0x388] ;  /* 0x0000e200ff047b82 */ /* 0x000f220000000a00 */
[----:B0-----:R-:W-:-:S05]  /*0080*/  IMAD R7, R0, UR8, R11 ;  /* 0x0000000800077c24 */ /* 0x001fca000f8e020b */
[----:B--2---:R-:W-:-:S13]  /*0090*/  ISETP.GE.AND P1, PT, R7, UR4, PT ;  /* 0x0000000407007c0c */ /* 0x004fda000bf26270 */
[----:B-1----:R-:W-:-:S04]  /*00a0*/  @!P1 IMAD.WIDE R2, R7, 0x8, R2 ;  /* 0x0000000807029825 */ /* 0x002fc800078e0202 */
[----:B----4-:R-:W-:Y:S02]  /*00b0*/  @!P1 IMAD.WIDE R4, R7, 0x8, R4 ;  /* 0x0000000807049825 */ /* 0x010fe400078e0204 */
[----:B---3--:R-:W2:Y:S04]  /*00c0*/  @!P1 LDG.E.64 R2, desc[UR6][R2.64] ;  /* 0x0000000602029981 */ /* 0x008ea8000c1e1b00 */
[----:B------:R-:W2:Y:S01]  /*00d0*/  @!P1 LDG.E.64 R4, desc[UR6][R4.64] ;  /* 0x0000000604049981 */ /* 0x000ea2000c1e1b00 */
[----:B------:R-:W0:Y:S01]  /*00e0*/  S2UR UR5, SR_CgaCtaId ;  /* 0x00000000000579c3 */ /* 0x000e220000008800 */
[----:B------:R-:W-:Y:S01]  /*00f0*/  IMAD.U32 R8, RZ, RZ, UR8 ;  /* 0x00000008ff087e24 */ /* 0x000fe2000f8e00ff */
[----:B------:R-:W-:Y:S01]  /*0100*/  UMOV UR4, 0x400 ;  /* 0x0000040000047882 */ /* 0x000fe20000000000 */
[----:B------:R-:W-:-:S03]  /*0110*/  ISETP.NE.AND P0, PT, R11, RZ, PT ;  /* 0x000000ff0b00720c */ /* 0x000fc60003f05270 */
[----:B------:R-:W-:Y:S01]  /*0120*/  ISETP.GE.U32.AND P2, PT, R8, 0x2, PT ;  /* 0x000000020800780c */ /* 0x000fe20003f46070 */
[----:B0-----:R-:W-:-:S06]  /*0130*/  ULEA UR4, UR5, UR4, 0x18 ;  /* 0x0000000405047291 */ /* 0x001fcc000f8ec0ff */
[----:B------:R-:W-:Y:S01]  /*0140*/  LEA R9, R11, UR4, 0x3 ;  /* 0x000000040b097c11 */ /* 0x000fe2000f8e18ff */
[----:B--2---:R-:W-:-:S07]  /*0150*/  @!P1 DMUL R6, R2, R4 ;  /* 0x0000000402069228 */ /* 0x004fce0000000000 */
[----:B------:R0:W-:Y:S04]  /*0160*/  @!P1 STS.64 [R9], R6 ;  /* 0x0000000609009388 */ /* 0x0001e80000000a00 */
[----:B------:R0:W-:Y:S01]  /*0170*/  @P1 STS.64 [R9], RZ ;  /* 0x000000ff09001388 */ /* 0x0001e20000000a00 */
[----:B------:R-:W-:Y:S06]  /*0180*/  BAR.SYNC.DEFER_BLOCKING 0x0 ;  /* 0x0000000000007b1d */ /* 0x000fec0000010000 */
[----:B------:R-:W-:Y:S05]  /*0190*/  @!P2 BRA `(.L_x_0) ;  /* 0x00000000002ca947 */ /* 0x000fea0003800000 */
.L_x_1:
[----:B------:R-:W-:-:S04]  /*01a0*/  SHF.R.U32.HI R10, RZ, 0x1, R8 ;  /* 0x00000001ff0a7819 */ /* 0x000fc80000011608 */
[----:B------:R-:W-:-:S13]  /*01b0*/  ISETP.GE.U32.AND P1, PT, R11, R10, PT ;  /* 0x0000000a0b00720c */ /* 0x000fda0003f26070 */
[----:B0-----:R-:W-:Y:S01]  /*01c0*/  @!P1 IMAD R6, R10, 0x8, R9 ;  /* 0x000000080a069824 */ /* 0x001fe200078e0209 */
[----:B------:R-:W-:Y:S04]  /*01d0*/  @!P1 LDS.64 R4, [R9] ;  /* 0x0000000009049984 */ /* 0x000fe80000000a00 */
[----:B------:R-:W0:Y:S02]  /*01e0*/  @!P1 LDS.64 R2, [R6] ;  /* 0x0000000006029984 */ /* 0x000e240000000a00 */
[----:B0-----:R-:W-:-:S07]  /*01f0*/  @!P1 DADD R2, R2, R4 ;  /* 0x0000000002029229 */ /* 0x001fce0000000004 */
[----:B------:R1:W-:Y:S01]  /*0200*/  @!P1 STS.64 [R9], R2 ;  /* 0x0000000209009388 */ /* 0x0003e20000000a00 */
[----:B------:R-:W-:Y:S01]  /*0210*/  BAR.SYNC.DEFER_BLOCKING 0x0 ;  /* 0x0000000000007b1d */ /* 0x000fe20000010000 */
[----:B------:R-:W-:Y:S01]  /*0220*/  ISETP.GT.U32.AND P1, PT, R8, 0x3, PT ;  /* 0x000000030800780c */ /* 0x000fe20003f24070 */
[----:B------:R-:W-:-:S12]  /*0230*/  IMAD.MOV.U32 R8, RZ, RZ, R10 ;  /* 0x000000ffff087224 */ /* 0x000fd800078e000a */
[----:B-1----:R-:W-:Y:S05]  /*0240*/  @P1 BRA `(.L_x_1) ;  /* 0xfffffffc00d41947 */ /* 0x002fea000383ffff */
.L_x_0:
[----:B------:R-:W-:Y:S05]  /*0250*/  @P0 EXIT ;  /* 0x000000000000094d */ /* 0x000fea0003800000 */
[----:B------:R-:W1:Y:S01]  /*0260*/  S2UR UR5, SR_CgaCtaId ;  /* 0x00000000000579c3 */ /* 0x000e620000008800 */
[----:B------:R-:W-:-:S07]  /*0270*/  UMOV UR4, 0x400 ;  /* 0x0000040000047882 */ /* 0x000fce0000000000 */
[----:B------:R-:W2:Y:S01]  /*0280*/  LDC.64 R4, c[0x0][0x390] ;  /* 0x0000e400ff047b82 */ /* 0x000ea20000000a00 */
[----:B-1----:R-:W-:Y:S01]  /*0290*/  ULEA UR4, UR5, UR4, 0x18 ;  /* 0x0000000405047291 */ /* 0x002fe2000f8ec0ff */
[----:B--2---:R-:W-:-:S08]  /*02a0*/  IMAD.WIDE.U32 R4, R0, 0x8, R4 ;  /* 0x0000000800047825 */ /* 0x004fd000078e0004 */
[----:B------:R-:W1:Y:S04]  /*02b0*/  LDS.64 R2, [UR4] ;  /* 0x00000004ff027984 */ /* 0x000e680008000a00 */
[----:B-1----:R-:W-:Y:S01]  /*02c0*/  STG.E.64 desc[UR6][R4.64], R2 ;  /* 0x0000000204007986 */ /* 0x002fe2000c101b06 */
[----:B------:R-:W-:Y:S05]  /*02d0*/  EXIT ;  /* 0x000000000000794d */ /* 0x000fea0003800000 */
.L_x_2:
[----:B------:R-:W-:-:S00]  /*02e0*/  BRA `(.L_x_2) ;  /* 0xfffffffc00fc7947 */ /* 0x000fc0000383ffff */
[----:B------:R-:W-:-:S00]  /*02f0*/  NOP ;  /* 0x0000000000007918 */ /* 0x000fc00000000000 */
        /* <DEDUP_REMOVED lines=8> */
.L_x_5:


//--------------------- .text._Z23init_vector_part_kerneliiiPd --------------------------
	.section	.text._Z23init_vector_part_kerneliiiPd,"ax",@progbits
	.align	128
        .global         _Z23init_vector_part_kerneliiiPd
        .type           _Z23init_vector_part_kerneliiiPd,@function
        .size           _Z23init_vector_part_kerneliiiPd,(.L_x_6 - _Z23init_vector_part_kerneliiiPd)
        .other          _Z23init_vector_part_kerneliiiPd,@"STO_CUDA_ENTRY STV_DEFAULT"
_Z23init_vector_part_kerneliiiPd:
.text._Z23init_vector_part_kerneliiiPd:
[----:B------:R-:W-:Y:S01]  /*0000*/  LDC R1, c[0x0][0x37c] ;  /* 0x0000df00ff017b82 */ /* 0x000fe20000000800 */
[----:B------:R-:W0:Y:S07]  /*0010*/  S2R R0, SR_TID.X ;  /* 0x0000000000007919 */ /* 0x000e2e0000002100 */
[----:B------:R-:W0:Y:S01]  /*0020*/  S2UR UR4, SR_CTAID.X ;  /* 0x00000000000479c3 */ /* 0x000e220000002500 */
[----:B------:R-:W1:Y:S07]  /*0030*/  LDCU UR6, c[0x0][0x388] ;  /* 0x00007100ff0677ac */ /* 0x000e6e0008000800 */
[----:B------:R-:W0:Y:S02]  /*0040*/  LDC R7, c[0x0][0x360] ;  /* 0x0000d800ff077b82 */ /* 0x000e240000000800 */
[----:B0-----:R-:W-:-:S05]  /*0050*/  IMAD R7, R7, UR4, R0 ;  /* 0x0000000407077c24 */ /* 0x001fca000f8e0200 */
[----:B-1----:R-:W-:-:S13]  /*0060*/  ISETP.GE.AND P0, PT, R7, UR6, PT ;  /* 0x0000000607007c0c */ /* 0x002fda000bf06270 */
[----:B------:R-:W-:Y:S05]  /*0070*/  @P0 EXIT ;  /* 0x000000000000094d */ /* 0x000fea0003800000 */
[----:B------:R-:W0:Y:S02]  /*0080*/  LDCU UR4, c[0x0][0x380] ;  /* 0x00007000ff0477ac */ /* 0x000e240008000800 */
[----:B0-----:R-:W-:Y:S01]  /*0090*/  UISETP.NE.AND UP0, UPT, UR4, URZ, UPT ;  /* 0x000000ff0400728c */ /* 0x001fe2000bf05270 */
[----:B------:R-:W0:Y:S08]  /*00a0*/  LDCU.64 UR4, c[0x0][0x358] ;  /* 0x00006b00ff0477ac */ /* 0x000e300008000a00 */
[----:B------:R-:W-:Y:S05]  /*00b0*/  BRA.U UP0, `(.L_x_3) ;  /* 0x00000001001c7547 */ /* 0x000fea000b800000 */
[----:B------:R-:W1:Y:S08]  /*00c0*/  LDC R2, c[0x0][0x384] ;  /* 0x0000e100ff027b82 */ /* 0x000e700000000800 */
[----:B------:R-:W2:Y:S01]  /*00d0*/  LDC.64 R4, c[0x0][0x390] ;  /* 0x0000e400ff047b82 */ /* 0x000ea20000000a00 */
[----:B-1----:R-:W-:-:S06]  /*00e0*/  IMAD R2, R2, UR6, R7 ;  /* 0x0000000602027c24 */ /* 0x002fcc000f8e0207 */
[----:B------:R-:W0:Y:S01]  /*00f0*/  I2F.F64 R2, R2 ;  /* 0x0000000200027312 */ /* 0x000e220000201c00 */
[----:B--2---:R-:W-:-:S05]  /*0100*/  IMAD.WIDE R4, R7, 0x8, R4 ;  /* 0x0000000807047825 */ /* 0x004fca00078e0204 */
[----:B0-----:R-:W-:Y:S01]  /*0110*/  STG.E.64 desc[UR4][R4.64], R2 ;  /* 0x0000000204007986 */ /* 0x001fe2000c101b04 */
[----:B------:R-:W-:Y:S05]  /*0120*/  EXIT ;  /* 0x000000000000794d */ /* 0x000fea0003800000 */
.L_x_3:
[----:B------:R-:W1:Y:S01]  /*0130*/  LDC R0, c[0x0][0x384] ;  /* 0x0000e100ff007b82 */ /* 0x000e620000000800 */
[----:B------:R-:W-:Y:S01]  /*0140*/  UMOV UR8, 0x9999999a ;  /* 0x9999999a00087882 */ /* 0x000fe20000000000 */
[----:B------:R-:W-:-:S06]  /*0150*/  UMOV UR9, 0x3fb99999 ;  /* 0x3fb9999900097882 */ /* 0x000fcc0000000000 */
[----:B------:R-:W2:Y:S01]  /*0160*/  LDC.64 R4, c[0x0][0x390] ;  /* 0x0000e400ff047b82 */ /* 0x000ea20000000a00 */
[----:B-1----:R-:W-:-:S04]  /*0170*/  IMAD R0, R0, UR6, R7 ;  /* 0x0000000600007c24 */ /* 0x002fc8000f8e0207 */
[----:B------:R-:W1:Y:S01]  /*0180*/  I2F.F64 R2, R0 ;  /* 0x0000000000027312 */ /* 0x000e620000201c00 */
[----:B--2---:R-:W-:Y:S01]  /*0190*/  IMAD.WIDE R4, R7, 0x8, R4 ;  /* 0x0000000807047825 */ /* 0x004fe200078e0204 */
[----:B-1----:R-:W-:-:S07]  /*01a0*/  DMUL R2, R2, UR8 ;  /* 0x0000000802027c28 */ /* 0x002fce0008000000 */
[----:B0-----:R-:W-:Y:S01]  /*01b0*/  STG.E.64 desc[UR4][R4.64], R2 ;  /* 0x0000000204007986 */ /* 0x001fe2000c101b04 */
[----:B------:R-:W-:Y:S05]  /*01c0*/  EXIT ;  /* 0x000000000000794d */ /* 0x000fea0003800000 */
.L_x_4:
        /* <DEDUP_REMOVED lines=11> */
.L_x_6:


//--------------------- .nv.shared._Z18smulv2_part_kernelPKdS0_Pdi --------------------------
	.section	.nv.shared._Z18smulv2_part_kernelPKdS0_Pdi,"aw",@nobits
	.sectionflags	@""
	.align	8
.nv.shared._Z18smulv2_part_kernelPKdS0_Pdi:
	.zero		3072


//--------------------- .nv.shared.reserved.0     --------------------------
	.section	.nv.shared.reserved.0,"aw",@nobits
	.weak		__nv_reservedSMEM_offset_0_alias
	.size		__nv_reservedSMEM_offset_0_alias, 0, 64
	.other		__nv_reservedSMEM_offset_0_alias,@"STO_CUDA_RESERVED_SHARED STV_DEFAULT"
__nv_reservedSMEM_offset_0_alias:
	.zero		0
	.zero		64


//--------------------- .nv.constant0._Z18smulv2_part_kernelPKdS0_Pdi --------------------------
	.section	.nv.constant0._Z18smulv2_part_kernelPKdS0_Pdi,"a",@progbits
	.sectionflags	@""
	.align	4
.nv.constant0._Z18smulv2_part_kernelPKdS0_Pdi:
	.zero		924


//--------------------- .nv.constant0._Z23init_vector_part_kerneliiiPd --------------------------
	.section	.nv.constant0._Z23init_vector_part_kerneliiiPd,"a",@progbits
	.sectionflags	@""
	.align	4
.nv.constant0._Z23init_vector_part_kerneliiiPd:
	.zero		920


//--------------------- SYMBOLS --------------------------

	.type		.nv.reservedSmem.offset0,@object
	.size		.nv.reservedSmem.offset0,0x4
	.type		.nv.reservedSmem.cap,@object
	.size		.nv.reservedSmem.cap,0x4
